	.headerflags	@"EF_CUDA_TEXMODE_UNIFIED EF_CUDA_64BIT_ADDRESS EF_CUDA_ACCELERATORS EF_CUDA_SM90 EF_CUDA_VIRTUAL_SM(EF_CUDA_SM90)"
	.elftype	@"ET_EXEC"


//--------------------- .nv.info                  --------------------------
	.section	.nv.info,"",@"SHT_CUDA_INFO"
	.align	4


	//----- nvinfo : EIATTR_REGCOUNT
	.align		4
        /*0000*/ 	.byte	0x04, 0x2f
        /*0002*/ 	.short	(.L_3 - .L_2)
	.align		4
.L_2:
        /*0004*/ 	.word	index@(triton_poi_fused__native_batch_norm_legit_no_training_2)
        /*0008*/ 	.word	0x00000012


	//----- nvinfo : EIATTR_MIN_STACK_SIZE
	.align		4
.L_3:
        /*000c*/ 	.byte	0x04, 0x12
        /*000e*/ 	.short	(.L_5 - .L_4)
	.align		4
.L_4:
        /*0010*/ 	.word	index@(triton_poi_fused__native_batch_norm_legit_no_training_2)
        /*0014*/ 	.word	0x00000000


	//----- nvinfo : EIATTR_FRAME_SIZE
	.align		4
.L_5:
        /*0018*/ 	.byte	0x04, 0x11
        /*001a*/ 	.short	(.L_7 - .L_6)
	.align		4
.L_6:
        /*001c*/ 	.word	index@(triton_poi_fused__native_batch_norm_legit_no_training_2)
        /*0020*/ 	.word	0x00000000


	//----- nvinfo : EIATTR_MIN_STACK_SIZE
	.align		4
.L_7:
        /*0024*/ 	.byte	0x04, 0x12
        /*0026*/ 	.short	(.L_9 - .L_8)
	.align		4
.L_8:
        /*0028*/ 	.word	index@(triton_poi_fused__native_batch_norm_legit_no_training_2)
        /*002c*/ 	.word	0x00000000
.L_9:


//--------------------- .nv.info.triton_poi_fused__native_batch_norm_legit_no_training_2 --------------------------
	.section	.nv.info.triton_poi_fused__native_batch_norm_legit_no_training_2,"",@"SHT_CUDA_INFO"
	.sectionflags	@""
	.align	4


	//----- nvinfo : EIATTR_CUDA_API_VERSION
	.align		4
        /*0000*/ 	.byte	0x04, 0x37
        /*0002*/ 	.short	(.L_11 - .L_10)
.L_10:
        /*0004*/ 	.word	0x0000007c


	//----- nvinfo : EIATTR_KPARAM_INFO
	.align		4
.L_11:
        /*0008*/ 	.byte	0x04, 0x17
        /*000a*/ 	.short	(.L_13 - .L_12)
.L_12:
        /*000c*/ 	.word	0x00000000
        /*0010*/ 	.short	0x0006
        /*0012*/ 	.short	0x0030
        /*0014*/ 	.byte	0x00, 0xf0, 0x11, 0x00


	//----- nvinfo : EIATTR_KPARAM_INFO
	.align		4
.L_13:
        /*0018*/ 	.byte	0x04, 0x17
        /*001a*/ 	.short	(.L_15 - .L_14)
.L_14:
        /*001c*/ 	.word	0x00000000
        /*0020*/ 	.short	0x0005
        /*0022*/ 	.short	0x0028
        /*0024*/ 	.byte	0x00, 0xf4, 0x21, 0x00


	//----- nvinfo : EIATTR_KPARAM_INFO
	.align		4
.L_15:
        /*0028*/ 	.byte	0x04, 0x17
        /*002a*/ 	.short	(.L_17 - .L_16)
.L_16:
        /*002c*/ 	.word	0x00000000
        /*0030*/ 	.short	0x0004
        /*0032*/ 	.short	0x0020
        /*0034*/ 	.byte	0x00, 0xf4, 0x21, 0x00


	//----- nvinfo : EIATTR_KPARAM_INFO
	.align		4
.L_17:
        /*0038*/ 	.byte	0x04, 0x17
        /*003a*/ 	.short	(.L_19 - .L_18)
.L_18:
        /*003c*/ 	.word	0x00000000
        /*0040*/ 	.short	0x0003
        /*0042*/ 	.short	0x0018
        /*0044*/ 	.byte	0x00, 0xf4, 0x21, 0x00


	//----- nvinfo : EIATTR_KPARAM_INFO
	.align		4
.L_19:
        /*0048*/ 	.byte	0x04, 0x17
        /*004a*/ 	.short	(.L_21 - .L_20)
.L_20:
        /*004c*/ 	.word	0x00000000
        /*0050*/ 	.short	0x0002
        /*0052*/ 	.short	0x0010
        /*0054*/ 	.byte	0x00, 0xf4, 0x21, 0x00


	//----- nvinfo : EIATTR_KPARAM_INFO
	.align		4
.L_21:
        /*0058*/ 	.byte	0x04, 0x17
        /*005a*/ 	.short	(.L_23 - .L_22)
.L_22:
        /*005c*/ 	.word	0x00000000
        /*0060*/ 	.short	0x0001
        /*0062*/ 	.short	0x0008
        /*0064*/ 	.byte	0x00, 0xf4, 0x21, 0x00


	//----- nvinfo : EIATTR_KPARAM_INFO
	.align		4
.L_23:
        /*0068*/ 	.byte	0x04, 0x17
        /*006a*/ 	.short	(.L_25 - .L_24)
.L_24:
        /*006c*/ 	.word	0x00000000
        /*0070*/ 	.short	0x0000
        /*0072*/ 	.short	0x0000
        /*0074*/ 	.byte	0x00, 0xf4, 0x21, 0x00


	//----- nvinfo : EIATTR_SPARSE_MMA_MASK
	.align		4
.L_25:
        /*0078*/ 	.byte	0x03, 0x50
        /*007a*/ 	.short	0x0000


	//----- nvinfo : EIATTR_MAXREG_COUNT
	.align		4
        /*007c*/ 	.byte	0x03, 0x1b
        /*007e*/ 	.short	0x00ff


	//----- nvinfo : EIATTR_EXIT_INSTR_OFFSETS
	.align		4
        /*0080*/ 	.byte	0x04, 0x1c
        /*0082*/ 	.short	(.L_27 - .L_26)


	//   ....[0]....
.L_26:
        /*0084*/ 	.word	0x00000300


	//   ....[1]....
        /*0088*/ 	.word	0x00000320


	//----- nvinfo : EIATTR_REQNTID
	.align		4
.L_27:
        /*008c*/ 	.byte	0x04, 0x10
        /*008e*/ 	.short	(.L_29 - .L_28)
.L_28:
        /*0090*/ 	.word	0x00000080
        /*0094*/ 	.word	0x00000001
        /*0098*/ 	.word	0x00000001


	//----- nvinfo : EIATTR_CBANK_PARAM_SIZE
	.align		4
.L_29:
        /*009c*/ 	.byte	0x03, 0x19
        /*009e*/ 	.short	0x0034


	//----- nvinfo : EIATTR_PARAM_CBANK
	.align		4
        /*00a0*/ 	.byte	0x04, 0x0a
        /*00a2*/ 	.short	(.L_31 - .L_30)
	.align		4
.L_30:
        /*00a4*/ 	.word	index@(.nv.constant0.triton_poi_fused__native_batch_norm_legit_no_training_2)
        /*00a8*/ 	.short	0x0210
        /*00aa*/ 	.short	0x0034


	//----- nvinfo : EIATTR_SW_WAR
	.align		4
.L_31:
        /*00ac*/ 	.byte	0x04, 0x36
        /*00ae*/ 	.short	(.L_33 - .L_32)
.L_32:
        /*00b0*/ 	.word	0x00000008
.L_33:


//--------------------- .nv.callgraph             --------------------------
	.section	.nv.callgraph,"",@"SHT_CUDA_CALLGRAPH"
	.align	4
	.sectionentsize	8
	.align		4
        /*0000*/ 	.word	0x00000000
	.align		4
        /*0004*/ 	.word	0xffffffff
	.align		4
        /*0008*/ 	.word	0x00000000
	.align		4
        /*000c*/ 	.word	0xfffffffe
	.align		4
        /*0010*/ 	.word	0x00000000
	.align		4
        /*0014*/ 	.word	0xfffffffd
	.align		4
        /*0018*/ 	.word	0x00000000
	.align		4
        /*001c*/ 	.word	0xfffffffc


//--------------------- .nv.constant4             --------------------------
	.section	.nv.constant4,"a",@progbits
	.align	8
	.align		8
.nv.constant4:
        /*0000*/ 	.dword	_$_str
	.align		8
        /*0008*/ 	.dword	_$_str_$_2


//--------------------- .text.triton_poi_fused__native_batch_norm_legit_no_training_2 --------------------------
	.section	.text.triton_poi_fused__native_batch_norm_legit_no_training_2,"ax",@progbits
	.align	128
        .global         triton_poi_fused__native_batch_norm_legit_no_training_2
        .type           triton_poi_fused__native_batch_norm_legit_no_training_2,@function
        .size           triton_poi_fused__native_batch_norm_legit_no_training_2,(.L_x_1 - triton_poi_fused__native_batch_norm_legit_no_training_2)
        .other          triton_poi_fused__native_batch_norm_legit_no_training_2,@"STO_CUDA_ENTRY STV_DEFAULT"
triton_poi_fused__native_batch_norm_legit_no_training_2:
.text.triton_poi_fused__native_batch_norm_legit_no_training_2:
[----:B------:R-:W0:Y:S01]  /*0000*/  LDC R1, c[0x0][0x28] ;  /* 0x00000a00ff017b82 */ /* 0x000e220000000800 */
[----:B------:R-:W1:Y:S07]  /*0010*/  S2R R0, SR_TID.X ;  /* 0x0000000000007919 */ /* 0x000e6e0000002100 */
[----:B------:R-:W2:Y:S01]  /*0020*/  LDC.64 R8, c[0x0][0x220] ;  /* 0x00008800ff087b82 */ /* 0x000ea20000000a00 */
[----:B------:R-:W-:Y:S01]  /*0030*/  HFMA2.MMA R14, -RZ, RZ, 0, 0 ;  /* 0x00000000ff0e7435 */ /* 0x000fe200000001ff */
[----:B------:R-:W-:Y:S01]  /*0040*/  ULDC.64 UR4, c[0x0][0x208] ;  /* 0x0000820000047ab9 */ /* 0x000fe20000000a00 */
[----:B------:R-:W3:Y:S05]  /*0050*/  S2R R3, SR_CTAID.X ;  /* 0x0000000000037919 */ /* 0x000eea0000002500 */
[----:B------:R-:W4:Y:S08]  /*0060*/  LDC.64 R4, c[0x0][0x210] ;  /* 0x00008400ff047b82 */ /* 0x000f300000000a00 */
[----:B------:R-:W5:Y:S08]  /*0070*/  LDC.64 R6, c[0x0][0x218] ;  /* 0x00008600ff067b82 */ /* 0x000f700000000a00 */
[----:B------:R-:W5:Y:S01]  /*0080*/  LDC.64 R10, c[0x0][0x228] ;  /* 0x00008a00ff0a7b82 */ /* 0x000f620000000a00 */
[----:B-1----:R-:W-:-:S07]  /*0090*/  LOP3.LUT R0, R0, 0x7f, RZ, 0xc0, !PT ;  /* 0x0000007f00007812 */ /* 0x002fce00078ec0ff */
[----:B------:R-:W1:Y:S01]  /*00a0*/  LDC.64 R12, c[0x0][0x230] ;  /* 0x00008c00ff0c7b82 */ /* 0x000e620000000a00 */
[----:B---3--:R-:W-:Y:S02]  /*00b0*/  SHF.R.S32.HI R2, RZ, 0x18, R3 ;  /* 0x00000018ff027819 */ /* 0x008fe40000011403 */
[----:B------:R-:W-:Y:S02]  /*00c0*/  LEA R0, R3, R0, 0x7 ;  /* 0x0000000003007211 */ /* 0x000fe400078e38ff */
[----:B------:R-:W-:Y:S02]  /*00d0*/  SGXT R3, R2, 0x1 ;  /* 0x000000010203781a */ /* 0x000fe40000000200 */
[----:B------:R-:W-:Y:S02]  /*00e0*/  ISETP.GE.AND P2, PT, R0, 0x80, PT ;  /* 0x000000800000780c */ /* 0x000fe40003f46270 */
[----:B------:R-:W-:-:S04]  /*00f0*/  LEA.HI R3, R3, R0, RZ, 0x4 ;  /* 0x0000000003037211 */ /* 0x000fc800078f20ff */
[----:B------:R-:W-:-:S04]  /*0100*/  SHF.R.S32.HI R2, RZ, 0x4, R3 ;  /* 0x00000004ff027819 */ /* 0x000fc80000011403 */
[----:B------:R-:W-:-:S04]  /*0110*/  LEA.HI R3, R3, R2, RZ, 0x1 ;  /* 0x0000000203037211 */ /* 0x000fc800078f08ff */
[----:B------:R-:W-:-:S04]  /*0120*/  LOP3.LUT R3, R3, 0xfffffffe, RZ, 0xc0, !PT ;  /* 0xfffffffe03037812 */ /* 0x000fc800078ec0ff */
[----:B------:R-:W-:-:S05]  /*0130*/  IADD3 R15, R2, -R3, RZ ;  /* 0x80000003020f7210 */ /* 0x000fca0007ffe0ff */
[----:B--2---:R-:W-:-:S05]  /*0140*/  IMAD.WIDE R8, R15, 0x4, R8 ;  /* 0x000000040f087825 */ /* 0x004fca00078e0208 */
[----:B------:R2:W3:Y:S01]  /*0150*/  @!P2 LDG.E.EL R14, desc[UR4][R8.64] ;  /* 0x00000004080ea981 */ /* 0x0004e2000c2e1900 */
[----:B------:R-:W-:Y:S01]  /*0160*/  CS2R R2, SRZ ;  /* 0x0000000000027805 */ /* 0x000fe2000001ff00 */
[----:B----4-:R-:W-:-:S04]  /*0170*/  IMAD.WIDE R4, R0, 0x4, R4 ;  /* 0x0000000400047825 */ /* 0x010fc800078e0204 */
[C---:B-----5:R-:W-:Y:S01]  /*0180*/  IMAD.WIDE R6, R15.reuse, 0x4, R6 ;  /* 0x000000040f067825 */ /* 0x060fe200078e0206 */
[----:B------:R4:W5:Y:S03]  /*0190*/  @!P2 LDG.E R2, desc[UR4][R4.64] ;  /* 0x000000040402a981 */ /* 0x000966000c1e1900 */
[C---:B0-2---:R-:W-:Y:S01]  /*01a0*/  IMAD.WIDE R8, R15.reuse, 0x4, R10 ;  /* 0x000000040f087825 */ /* 0x045fe200078e020a */
[----:B------:R0:W5:Y:S03]  /*01b0*/  @!P2 LDG.E.EL R3, desc[UR4][R6.64] ;  /* 0x000000040603a981 */ /* 0x000166000c2e1900 */
[----:B-1----:R-:W-:Y:S01]  /*01c0*/  IMAD.WIDE R10, R15, 0x4, R12 ;  /* 0x000000040f0a7825 */ /* 0x002fe200078e020c */
[----:B------:R-:W-:Y:S01]  /*01d0*/  CS2R R12, SRZ ;  /* 0x00000000000c7805 */ /* 0x000fe2000001ff00 */
[----:B----4-:R-:W1:Y:S05]  /*01e0*/  LDC.64 R4, c[0x0][0x238] ;  /* 0x00008e00ff047b82 */ /* 0x010e6a0000000a00 */
[----:B------:R-:W2:Y:S04]  /*01f0*/  @!P2 LDG.E.EL R12, desc[UR4][R8.64] ;  /* 0x00000004080ca981 */ /* 0x000ea8000c2e1900 */
[----:B------:R-:W2:Y:S01]  /*0200*/  @!P2 LDG.E.EL R13, desc[UR4][R10.64] ;  /* 0x000000040a0da981 */ /* 0x000ea2000c2e1900 */
[----:B0-----:R-:W-:Y:S01]  /*0210*/  MOV R6, 0x3e800000 ;  /* 0x3e80000000067802 */ /* 0x001fe20000000f00 */
[----:B---3--:R-:W-:-:S04]  /*0220*/  FADD R14, R14, 9.9999997473787516356e-06 ;  /* 0x3727c5ac0e0e7421 */ /* 0x008fc80000000000 */
[----:B------:R-:W0:Y:S01]  /*0230*/  MUFU.SQRT R15, R14 ;  /* 0x0000000e000f7308 */ /* 0x000e220000002000 */
[----:B-----5:R-:W-:Y:S01]  /*0240*/  FADD R2, -R3, R2 ;  /* 0x0000000203027221 */ /* 0x020fe20000000100 */
[C---:B0-----:R-:W-:Y:S02]  /*0250*/  FSETP.GT.AND P0, PT, R15.reuse, 8.50705917302346158658e+37, PT ;  /* 0x7e8000000f00780b */ /* 0x041fe40003f04000 */
[----:B------:R-:W-:Y:S02]  /*0260*/  FSETP.GEU.AND P1, PT, R15, 1.175494350822287508e-38, PT ;  /* 0x008000000f00780b */ /* 0x000fe40003f2e000 */
[----:B------:R-:W-:-:S09]  /*0270*/  FSEL R6, R6, 1, P0 ;  /* 0x3f80000006067808 */ /* 0x000fd20000000000 */
[----:B------:R-:W-:Y:S02]  /*0280*/  @P0 FMUL R15, R15, 0.25 ;  /* 0x3e8000000f0f0820 */ /* 0x000fe40000400000 */
[----:B------:R-:W-:Y:S02]  /*0290*/  @!P1 FMUL R6, R6, 16777216 ;  /* 0x4b80000006069820 */ /* 0x000fe40000400000 */
[----:B------:R-:W-:-:S06]  /*02a0*/  @!P1 FMUL R15, R15, 16777216 ;  /* 0x4b8000000f0f9820 */ /* 0x000fcc0000400000 */
[----:B------:R-:W0:Y:S02]  /*02b0*/  MUFU.RCP R15, R15 ;  /* 0x0000000f000f7308 */ /* 0x000e240000001000 */
[----:B0-----:R-:W-:-:S04]  /*02c0*/  FMUL R3, R15, R6 ;  /* 0x000000060f037220 */ /* 0x001fc80000400000 */
[----:B------:R-:W-:Y:S01]  /*02d0*/  FMUL R6, R2, R3 ;  /* 0x0000000302067220 */ /* 0x000fe20000400000 */
[----:B-1----:R-:W-:-:S04]  /*02e0*/  IMAD.WIDE R2, R0, 0x4, R4 ;  /* 0x0000000400027825 */ /* 0x002fc800078e0204 */
[----:B--2---:R-:W-:Y:S01]  /*02f0*/  FFMA R13, R6, R12, R13 ;  /* 0x0000000c060d7223 */ /* 0x004fe2000000000d */
[----:B------:R-:W-:Y:S06]  /*0300*/  @P2 EXIT ;  /* 0x000000000000294d */ /* 0x000fec0003800000 */
[----:B------:R-:W-:Y:S01]  /*0310*/  STG.E desc[UR4][R2.64], R13 ;  /* 0x0000000d02007986 */ /* 0x000fe2000c101904 */
[----:B------:R-:W-:Y:S05]  /*0320*/  EXIT ;  /* 0x000000000000794d */ /* 0x000fea0003800000 */
.L_x_0:
[----:B------:R-:W-:-:S00]  /*0330*/  BRA `(.L_x_0) ;  /* 0xfffffffc00fc7947 */ /* 0x000fc0000383ffff */
[----:B------:R-:W-:-:S00]  /*0340*/  NOP ;  /* 0x0000000000007918 */ /* 0x000fc00000000000 */
        /* <DEDUP_REMOVED lines=11> */
.L_x_1:


//--------------------- .nv.global.init           --------------------------
	.section	.nv.global.init,"aw",@progbits
.nv.global.init:
	.type		_$_str,@object
	.size		_$_str,(_$_str_$_2 - _$_str)
_$_str:
        /*0000*/ 	.byte	0x5f, 0x5f, 0x43, 0x55, 0x44, 0x41, 0x5f, 0x46, 0x54, 0x5a, 0x00
	.type		_$_str_$_2,@object
	.size		_$_str_$_2,(.L_1 - _$_str_$_2)
_$_str_$_2:
        /*000b*/ 	.byte	0x5f, 0x5f, 0x43, 0x55, 0x44, 0x41, 0x5f, 0x50, 0x52, 0x45, 0x43, 0x5f, 0x53, 0x51, 0x52, 0x54
        /*001b*/ 	.byte	0x00
.L_1:


//--------------------- .nv.constant0.triton_poi_fused__native_batch_norm_legit_no_training_2 --------------------------
	.section	.nv.constant0.triton_poi_fused__native_batch_norm_legit_no_training_2,"a",@progbits
	.sectionflags	@""
	.align	4
.nv.constant0.triton_poi_fused__native_batch_norm_legit_no_training_2:
	.zero		580
